//
// Generated by NVIDIA NVVM Compiler
//
// Compiler Build ID: CL-36424714
// Cuda compilation tools, release 13.0, V13.0.88
// Based on NVVM 20.0.0
//

.version 9.0
.target sm_100
.address_size 64

	// .globl	_ZN3cub18CUB_300001_SM_10006detail11EmptyKernelIvEEvv
.global .align 1 .b8 _ZN40_INTERNAL_0d2c7842_4_k_cu_9c9d5f4f_975004cuda3std3__45__cpo5beginE[1];
.global .align 1 .b8 _ZN40_INTERNAL_0d2c7842_4_k_cu_9c9d5f4f_975004cuda3std3__45__cpo3endE[1];
.global .align 1 .b8 _ZN40_INTERNAL_0d2c7842_4_k_cu_9c9d5f4f_975004cuda3std3__45__cpo6cbeginE[1];
.global .align 1 .b8 _ZN40_INTERNAL_0d2c7842_4_k_cu_9c9d5f4f_975004cuda3std3__45__cpo4cendE[1];
.global .align 1 .b8 _ZN40_INTERNAL_0d2c7842_4_k_cu_9c9d5f4f_975004cuda3std3__45__cpo6rbeginE[1];
.global .align 1 .b8 _ZN40_INTERNAL_0d2c7842_4_k_cu_9c9d5f4f_975004cuda3std3__45__cpo4rendE[1];
.global .align 1 .b8 _ZN40_INTERNAL_0d2c7842_4_k_cu_9c9d5f4f_975004cuda3std3__45__cpo7crbeginE[1];
.global .align 1 .b8 _ZN40_INTERNAL_0d2c7842_4_k_cu_9c9d5f4f_975004cuda3std3__45__cpo5crendE[1];
.global .align 1 .b8 _ZN40_INTERNAL_0d2c7842_4_k_cu_9c9d5f4f_975004cuda3std3__442_GLOBAL__N__0d2c7842_4_k_cu_9c9d5f4f_975006ignoreE[1];
.global .align 1 .b8 _ZN40_INTERNAL_0d2c7842_4_k_cu_9c9d5f4f_975004cuda3std3__419piecewise_constructE[1];
.global .align 1 .b8 _ZN40_INTERNAL_0d2c7842_4_k_cu_9c9d5f4f_975004cuda3std3__48in_placeE[1];
.global .align 1 .b8 _ZN40_INTERNAL_0d2c7842_4_k_cu_9c9d5f4f_975004cuda3std3__420unreachable_sentinelE[1];
.global .align 1 .b8 _ZN40_INTERNAL_0d2c7842_4_k_cu_9c9d5f4f_975004cuda3std3__47nulloptE[1];
.global .align 1 .b8 _ZN40_INTERNAL_0d2c7842_4_k_cu_9c9d5f4f_975004cuda3std3__48unexpectE[1];
.global .align 1 .b8 _ZN40_INTERNAL_0d2c7842_4_k_cu_9c9d5f4f_975004cuda3std6ranges3__45__cpo4swapE[1];
.global .align 1 .b8 _ZN40_INTERNAL_0d2c7842_4_k_cu_9c9d5f4f_975004cuda3std6ranges3__45__cpo9iter_moveE[1];
.global .align 1 .b8 _ZN40_INTERNAL_0d2c7842_4_k_cu_9c9d5f4f_975004cuda3std6ranges3__45__cpo5beginE[1];
.global .align 1 .b8 _ZN40_INTERNAL_0d2c7842_4_k_cu_9c9d5f4f_975004cuda3std6ranges3__45__cpo3endE[1];
.global .align 1 .b8 _ZN40_INTERNAL_0d2c7842_4_k_cu_9c9d5f4f_975004cuda3std6ranges3__45__cpo6cbeginE[1];
.global .align 1 .b8 _ZN40_INTERNAL_0d2c7842_4_k_cu_9c9d5f4f_975004cuda3std6ranges3__45__cpo4cendE[1];
.global .align 1 .b8 _ZN40_INTERNAL_0d2c7842_4_k_cu_9c9d5f4f_975004cuda3std6ranges3__45__cpo7advanceE[1];
.global .align 1 .b8 _ZN40_INTERNAL_0d2c7842_4_k_cu_9c9d5f4f_975004cuda3std6ranges3__45__cpo9iter_swapE[1];
.global .align 1 .b8 _ZN40_INTERNAL_0d2c7842_4_k_cu_9c9d5f4f_975004cuda3std6ranges3__45__cpo4nextE[1];
.global .align 1 .b8 _ZN40_INTERNAL_0d2c7842_4_k_cu_9c9d5f4f_975004cuda3std6ranges3__45__cpo4prevE[1];
.global .align 1 .b8 _ZN40_INTERNAL_0d2c7842_4_k_cu_9c9d5f4f_975004cuda3std6ranges3__45__cpo4dataE[1];
.global .align 1 .b8 _ZN40_INTERNAL_0d2c7842_4_k_cu_9c9d5f4f_975004cuda3std6ranges3__45__cpo5cdataE[1];
.global .align 1 .b8 _ZN40_INTERNAL_0d2c7842_4_k_cu_9c9d5f4f_975004cuda3std6ranges3__45__cpo4sizeE[1];
.global .align 1 .b8 _ZN40_INTERNAL_0d2c7842_4_k_cu_9c9d5f4f_975004cuda3std6ranges3__45__cpo5ssizeE[1];
.global .align 1 .b8 _ZN40_INTERNAL_0d2c7842_4_k_cu_9c9d5f4f_975004cuda3std6ranges3__45__cpo8distanceE[1];
.global .align 1 .b8 _ZN40_INTERNAL_0d2c7842_4_k_cu_9c9d5f4f_975006thrust24THRUST_300001_SM_1000_NS8cuda_cub3parE[1];
.global .align 1 .b8 _ZN40_INTERNAL_0d2c7842_4_k_cu_9c9d5f4f_975006thrust24THRUST_300001_SM_1000_NS8cuda_cub10par_nosyncE[1];
.global .align 1 .b8 _ZN40_INTERNAL_0d2c7842_4_k_cu_9c9d5f4f_975006thrust24THRUST_300001_SM_1000_NS6system6detail10sequential3seqE[1];
.global .align 1 .b8 _ZN40_INTERNAL_0d2c7842_4_k_cu_9c9d5f4f_975006thrust24THRUST_300001_SM_1000_NS12placeholders2_1E[1];
.global .align 1 .b8 _ZN40_INTERNAL_0d2c7842_4_k_cu_9c9d5f4f_975006thrust24THRUST_300001_SM_1000_NS12placeholders2_2E[1];
.global .align 1 .b8 _ZN40_INTERNAL_0d2c7842_4_k_cu_9c9d5f4f_975006thrust24THRUST_300001_SM_1000_NS12placeholders2_3E[1];
.global .align 1 .b8 _ZN40_INTERNAL_0d2c7842_4_k_cu_9c9d5f4f_975006thrust24THRUST_300001_SM_1000_NS12placeholders2_4E[1];
.global .align 1 .b8 _ZN40_INTERNAL_0d2c7842_4_k_cu_9c9d5f4f_975006thrust24THRUST_300001_SM_1000_NS12placeholders2_5E[1];
.global .align 1 .b8 _ZN40_INTERNAL_0d2c7842_4_k_cu_9c9d5f4f_975006thrust24THRUST_300001_SM_1000_NS12placeholders2_6E[1];
.global .align 1 .b8 _ZN40_INTERNAL_0d2c7842_4_k_cu_9c9d5f4f_975006thrust24THRUST_300001_SM_1000_NS12placeholders2_7E[1];
.global .align 1 .b8 _ZN40_INTERNAL_0d2c7842_4_k_cu_9c9d5f4f_975006thrust24THRUST_300001_SM_1000_NS12placeholders2_8E[1];
.global .align 1 .b8 _ZN40_INTERNAL_0d2c7842_4_k_cu_9c9d5f4f_975006thrust24THRUST_300001_SM_1000_NS12placeholders2_9E[1];
.global .align 1 .b8 _ZN40_INTERNAL_0d2c7842_4_k_cu_9c9d5f4f_975006thrust24THRUST_300001_SM_1000_NS12placeholders3_10E[1];
.global .align 1 .b8 _ZN40_INTERNAL_0d2c7842_4_k_cu_9c9d5f4f_975006thrust24THRUST_300001_SM_1000_NS3seqE[1];

.visible .entry _ZN3cub18CUB_300001_SM_10006detail11EmptyKernelIvEEvv()
{


	ret;

}


// ===== COMPILED SASS (sm_100) =====

	.target	sm_100

	.elftype	@"ET_EXEC"


//--------------------- .note.nv.tkinfo           --------------------------
	.section	.note.nv.tkinfo,"",@"SHT_NOTE"
	.sectionflags	@"SHF_NOTE_NV_TKINFO"
	.tkinfo
        /*0018*/ 	.word	0x00000002
        /*0030*/ 	.string	""
        /*0030*/ 	.string	"ptxas"
        /*0030*/ 	.string	"Cuda compilation tools, release 13.0, V13.0.88"
        /*0030*/ 	.string	"Build cuda_13.0.r13.0/compiler.36424714_0"
        /*0030*/ 	.string	"-arch sm_100 -m 64 "



//--------------------- .note.nv.cuinfo           --------------------------
	.section	.note.nv.cuinfo,"",@"SHT_NOTE"
	.sectionflags	@"SHF_NOTE_NV_CUINFO"
        /*0018*/ 	.short	0x0002
        /*001a*/ 	.short	0x0064
        /*001c*/ 	.short	0x0082
	.zero		2


//--------------------- .nv.info                  --------------------------
	.section	.nv.info,"",@"SHT_CUDA_INFO"
	.align	4


	//----- nvinfo : EIATTR_REGCOUNT
	.align		4
        /*0000*/ 	.byte	0x04, 0x2f
        /*0002*/ 	.short	(.L_44 - .L_43)
	.align		4
.L_43:
        /*0004*/ 	.word	index@(_ZN3cub18CUB_300001_SM_10006detail11EmptyKernelIvEEvv)
        /*0008*/ 	.word	0x00000004


	//----- nvinfo : EIATTR_FRAME_SIZE
	.align		4
.L_44:
        /*000c*/ 	.byte	0x04, 0x11
        /*000e*/ 	.short	(.L_46 - .L_45)
	.align		4
.L_45:
        /*0010*/ 	.word	index@(_ZN3cub18CUB_300001_SM_10006detail11EmptyKernelIvEEvv)
        /*0014*/ 	.word	0x00000000


	//----- nvinfo : EIATTR_MIN_STACK_SIZE
	.align		4
.L_46:
        /*0018*/ 	.byte	0x04, 0x12
        /*001a*/ 	.short	(.L_48 - .L_47)
	.align		4
.L_47:
        /*001c*/ 	.word	index@(_ZN3cub18CUB_300001_SM_10006detail11EmptyKernelIvEEvv)
        /*0020*/ 	.word	0x00000000
.L_48:


//--------------------- .nv.compat                --------------------------
	.section	.nv.compat,"",@"SHT_CUDA_COMPAT_INFO"
	.align	4
        /*0000*/ 	.byte	0x02, 0x09, 0x00, 0x00, 0x02, 0x02, 0x01, 0x00, 0x02, 0x05, 0x05, 0x00, 0x03, 0x07, 0x01, 0x01
        /*0010*/ 	.byte	0x02, 0x03, 0x00, 0x00, 0x02, 0x06, 0x01, 0x00, 0x04, 0x0b, 0x08, 0x00, 0x09, 0x00, 0x00, 0x00
        /*0020*/ 	.byte	0x00, 0x00, 0x00, 0x00


//--------------------- .nv.info._ZN3cub18CUB_300001_SM_10006detail11EmptyKernelIvEEvv --------------------------
	.section	.nv.info._ZN3cub18CUB_300001_SM_10006detail11EmptyKernelIvEEvv,"",@"SHT_CUDA_INFO"
	.sectionflags	@""
	.align	4


	//----- nvinfo : EIATTR_CUDA_API_VERSION
	.align		4
        /*0000*/ 	.byte	0x04, 0x37
        /*0002*/ 	.short	(.L_50 - .L_49)
.L_49:
        /*0004*/ 	.word	0x00000082


	//----- nvinfo : EIATTR_SPARSE_MMA_MASK
	.align		4
.L_50:
        /*0008*/ 	.byte	0x03, 0x50
        /*000a*/ 	.short	0x0000


	//----- nvinfo : EIATTR_MAXREG_COUNT
	.align		4
        /*000c*/ 	.byte	0x03, 0x1b
        /*000e*/ 	.short	0x00ff


	//----- nvinfo : EIATTR_MERCURY_ISA_VERSION
	.align		4
        /*0010*/ 	.byte	0x03, 0x5f
        /*0012*/ 	.short	0x0101


	//----- nvinfo : EIATTR_VRC_CTA_INIT_COUNT
	.align		4
        /*0014*/ 	.byte	0x02, 0x4a
	.zero		1
	.zero		1


	//----- nvinfo : EIATTR_EXIT_INSTR_OFFSETS
	.align		4
        /*0018*/ 	.byte	0x04, 0x1c
        /*001a*/ 	.short	(.L_52 - .L_51)


	//   ....[0]....
.L_51:
        /*001c*/ 	.word	0x00000010


	//----- nvinfo : EIATTR_SW_WAR
	.align		4
.L_52:
        /*0020*/ 	.byte	0x04, 0x36
        /*0022*/ 	.short	(.L_54 - .L_53)
.L_53:
        /*0024*/ 	.word	0x00000008
.L_54:


//--------------------- .nv.callgraph             --------------------------
	.section	.nv.callgraph,"",@"SHT_CUDA_CALLGRAPH"
	.align	4
	.sectionentsize	8
	.align		4
        /*0000*/ 	.word	0x00000000
	.align		4
        /*0004*/ 	.word	0xffffffff
	.align		4
        /*0008*/ 	.word	0x00000000
	.align		4
        /*000c*/ 	.word	0xfffffffe
	.align		4
        /*0010*/ 	.word	0x00000000
	.align		4
        /*0014*/ 	.word	0xfffffffd
	.align		4
        /*0018*/ 	.word	0x00000000
	.align		4
        /*001c*/ 	.word	0xfffffffc


//--------------------- .nv.constant4             --------------------------
	.section	.nv.constant4,"a",@progbits
	.align	8
	.align		8
.nv.constant4:
        /*0000*/ 	.dword	_ZN40_INTERNAL_0d2c7842_4_k_cu_9c9d5f4f_978904cuda3std3__45__cpo5beginE
	.align		8
        /*0008*/ 	.dword	_ZN40_INTERNAL_0d2c7842_4_k_cu_9c9d5f4f_978904cuda3std3__45__cpo3endE
	.align		8
        /*0010*/ 	.dword	_ZN40_INTERNAL_0d2c7842_4_k_cu_9c9d5f4f_978904cuda3std3__45__cpo6cbeginE
	.align		8
        /*0018*/ 	.dword	_ZN40_INTERNAL_0d2c7842_4_k_cu_9c9d5f4f_978904cuda3std3__45__cpo4cendE
	.align		8
        /*0020*/ 	.dword	_ZN40_INTERNAL_0d2c7842_4_k_cu_9c9d5f4f_978904cuda3std3__45__cpo6rbeginE
	.align		8
        /*0028*/ 	.dword	_ZN40_INTERNAL_0d2c7842_4_k_cu_9c9d5f4f_978904cuda3std3__45__cpo4rendE
	.align		8
        /*0030*/ 	.dword	_ZN40_INTERNAL_0d2c7842_4_k_cu_9c9d5f4f_978904cuda3std3__45__cpo7crbeginE
	.align		8
        /*0038*/ 	.dword	_ZN40_INTERNAL_0d2c7842_4_k_cu_9c9d5f4f_978904cuda3std3__45__cpo5crendE
	.align		8
        /*0040*/ 	.dword	_ZN40_INTERNAL_0d2c7842_4_k_cu_9c9d5f4f_978904cuda3std3__442_GLOBAL__N__0d2c7842_4_k_cu_9c9d5f4f_978906ignoreE
	.align		8
        /*0048*/ 	.dword	_ZN40_INTERNAL_0d2c7842_4_k_cu_9c9d5f4f_978904cuda3std3__419piecewise_constructE
	.align		8
        /*0050*/ 	.dword	_ZN40_INTERNAL_0d2c7842_4_k_cu_9c9d5f4f_978904cuda3std3__48in_placeE
	.align		8
        /*0058*/ 	.dword	_ZN40_INTERNAL_0d2c7842_4_k_cu_9c9d5f4f_978904cuda3std3__420unreachable_sentinelE
	.align		8
        /*0060*/ 	.dword	_ZN40_INTERNAL_0d2c7842_4_k_cu_9c9d5f4f_978904cuda3std3__47nulloptE
	.align		8
        /*0068*/ 	.dword	_ZN40_INTERNAL_0d2c7842_4_k_cu_9c9d5f4f_978904cuda3std3__48unexpectE
	.align		8
        /*0070*/ 	.dword	_ZN40_INTERNAL_0d2c7842_4_k_cu_9c9d5f4f_978904cuda3std6ranges3__45__cpo4swapE
	.align		8
        /*0078*/ 	.dword	_ZN40_INTERNAL_0d2c7842_4_k_cu_9c9d5f4f_978904cuda3std6ranges3__45__cpo9iter_moveE
	.align		8
        /*0080*/ 	.dword	_ZN40_INTERNAL_0d2c7842_4_k_cu_9c9d5f4f_978904cuda3std6ranges3__45__cpo5beginE
	.align		8
        /*0088*/ 	.dword	_ZN40_INTERNAL_0d2c7842_4_k_cu_9c9d5f4f_978904cuda3std6ranges3__45__cpo3endE
	.align		8
        /*0090*/ 	.dword	_ZN40_INTERNAL_0d2c7842_4_k_cu_9c9d5f4f_978904cuda3std6ranges3__45__cpo6cbeginE
	.align		8
        /*0098*/ 	.dword	_ZN40_INTERNAL_0d2c7842_4_k_cu_9c9d5f4f_978904cuda3std6ranges3__45__cpo4cendE
	.align		8
        /*00a0*/ 	.dword	_ZN40_INTERNAL_0d2c7842_4_k_cu_9c9d5f4f_978904cuda3std6ranges3__45__cpo7advanceE
	.align		8
        /*00a8*/ 	.dword	_ZN40_INTERNAL_0d2c7842_4_k_cu_9c9d5f4f_978904cuda3std6ranges3__45__cpo9iter_swapE
	.align		8
        /*00b0*/ 	.dword	_ZN40_INTERNAL_0d2c7842_4_k_cu_9c9d5f4f_978904cuda3std6ranges3__45__cpo4nextE
	.align		8
        /*00b8*/ 	.dword	_ZN40_INTERNAL_0d2c7842_4_k_cu_9c9d5f4f_978904cuda3std6ranges3__45__cpo4prevE
	.align		8
        /*00c0*/ 	.dword	_ZN40_INTERNAL_0d2c7842_4_k_cu_9c9d5f4f_978904cuda3std6ranges3__45__cpo4dataE
	.align		8
        /*00c8*/ 	.dword	_ZN40_INTERNAL_0d2c7842_4_k_cu_9c9d5f4f_978904cuda3std6ranges3__45__cpo5cdataE
	.align		8
        /*00d0*/ 	.dword	_ZN40_INTERNAL_0d2c7842_4_k_cu_9c9d5f4f_978904cuda3std6ranges3__45__cpo4sizeE
	.align		8
        /*00d8*/ 	.dword	_ZN40_INTERNAL_0d2c7842_4_k_cu_9c9d5f4f_978904cuda3std6ranges3__45__cpo5ssizeE
	.align		8
        /*00e0*/ 	.dword	_ZN40_INTERNAL_0d2c7842_4_k_cu_9c9d5f4f_978904cuda3std6ranges3__45__cpo8distanceE
	.align		8
        /*00e8*/ 	.dword	_ZN40_INTERNAL_0d2c7842_4_k_cu_9c9d5f4f_978906thrust24THRUST_300001_SM_1000_NS8cuda_cub3parE
	.align		8
        /*00f0*/ 	.dword	_ZN40_INTERNAL_0d2c7842_4_k_cu_9c9d5f4f_978906thrust24THRUST_300001_SM_1000_NS8cuda_cub10par_nosyncE
	.align		8
        /*00f8*/ 	.dword	_ZN40_INTERNAL_0d2c7842_4_k_cu_9c9d5f4f_978906thrust24THRUST_300001_SM_1000_NS6system6detail10sequential3seqE
	.align		8
        /*0100*/ 	.dword	_ZN40_INTERNAL_0d2c7842_4_k_cu_9c9d5f4f_978906thrust24THRUST_300001_SM_1000_NS12placeholders2_1E
	.align		8
        /*0108*/ 	.dword	_ZN40_INTERNAL_0d2c7842_4_k_cu_9c9d5f4f_978906thrust24THRUST_300001_SM_1000_NS12placeholders2_2E
	.align		8
        /*0110*/ 	.dword	_ZN40_INTERNAL_0d2c7842_4_k_cu_9c9d5f4f_978906thrust24THRUST_300001_SM_1000_NS12placeholders2_3E
	.align		8
        /*0118*/ 	.dword	_ZN40_INTERNAL_0d2c7842_4_k_cu_9c9d5f4f_978906thrust24THRUST_300001_SM_1000_NS12placeholders2_4E
	.align		8
        /*0120*/ 	.dword	_ZN40_INTERNAL_0d2c7842_4_k_cu_9c9d5f4f_978906thrust24THRUST_300001_SM_1000_NS12placeholders2_5E
	.align		8
        /*0128*/ 	.dword	_ZN40_INTERNAL_0d2c7842_4_k_cu_9c9d5f4f_978906thrust24THRUST_300001_SM_1000_NS12placeholders2_6E
	.align		8
        /*0130*/ 	.dword	_ZN40_INTERNAL_0d2c7842_4_k_cu_9c9d5f4f_978906thrust24THRUST_300001_SM_1000_NS12placeholders2_7E
	.align		8
        /*0138*/ 	.dword	_ZN40_INTERNAL_0d2c7842_4_k_cu_9c9d5f4f_978906thrust24THRUST_300001_SM_1000_NS12placeholders2_8E
	.align		8
        /*0140*/ 	.dword	_ZN40_INTERNAL_0d2c7842_4_k_cu_9c9d5f4f_978906thrust24THRUST_300001_SM_1000_NS12placeholders2_9E
	.align		8
        /*0148*/ 	.dword	_ZN40_INTERNAL_0d2c7842_4_k_cu_9c9d5f4f_978906thrust24THRUST_300001_SM_1000_NS12placeholders3_10E
	.align		8
        /*0150*/ 	.dword	_ZN40_INTERNAL_0d2c7842_4_k_cu_9c9d5f4f_978906thrust24THRUST_300001_SM_1000_NS3seqE


//--------------------- .text._ZN3cub18CUB_300001_SM_10006detail11EmptyKernelIvEEvv --------------------------
	.section	.text._ZN3cub18CUB_300001_SM_10006detail11EmptyKernelIvEEvv,"ax",@progbits
	.align	128
        .global         _ZN3cub18CUB_300001_SM_10006detail11EmptyKernelIvEEvv
        .type           _ZN3cub18CUB_300001_SM_10006detail11EmptyKernelIvEEvv,@function
        .size           _ZN3cub18CUB_300001_SM_10006detail11EmptyKernelIvEEvv,(.L_x_1 - _ZN3cub18CUB_300001_SM_10006detail11EmptyKernelIvEEvv)
        .other          _ZN3cub18CUB_300001_SM_10006detail11EmptyKernelIvEEvv,@"STO_CUDA_ENTRY STV_DEFAULT"
_ZN3cub18CUB_300001_SM_10006detail11EmptyKernelIvEEvv:
.text._ZN3cub18CUB_300001_SM_10006detail11EmptyKernelIvEEvv:
[----:B------:R-:W-:Y:S01]  /*0000*/  LDC R1, c[0x0][0x37c] ;  /* 0x0000df00ff017b82 */ /* 0x000fe20000000800 */
[----:B------:R-:W-:Y:S05]  /*0010*/  EXIT ;  /* 0x000000000000794d */ /* 0x000fea0003800000 */
.L_x_0:
[----:B------:R-:W-:-:S00]  /*0020*/  BRA `(.L_x_0) ;  /* 0xfffffffc00fc7947 */ /* 0x000fc0000383ffff */
[----:B------:R-:W-:-:S00]  /*0030*/  NOP ;  /* 0x0000000000007918 */ /* 0x000fc00000000000 */
        /* <DEDUP_REMOVED lines=12> */
.L_x_1:


//--------------------- .nv.shared.reserved.0     --------------------------
	.section	.nv.shared.reserved.0,"aw",@nobits
	.weak		__nv_reservedSMEM_offset_0_alias
	.size		__nv_reservedSMEM_offset_0_alias, 0, 64
	.other		__nv_reservedSMEM_offset_0_alias,@"STO_CUDA_RESERVED_SHARED STV_DEFAULT"
__nv_reservedSMEM_offset_0_alias:
	.zero		0
	.zero		64


//--------------------- .nv.global                --------------------------
	.section	.nv.global,"aw",@nobits
.nv.global:
	.type		_ZN40_INTERNAL_0d2c7842_4_k_cu_9c9d5f4f_978906thrust24THRUST_300001_SM_1000_NS3seqE,@object
	.size		_ZN40_INTERNAL_0d2c7842_4_k_cu_9c9d5f4f_978906thrust24THRUST_300001_SM_1000_NS3seqE,(_ZN40_INTERNAL_0d2c7842_4_k_cu_9c9d5f4f_978904cuda3std3__48in_placeE - _ZN40_INTERNAL_0d2c7842_4_k_cu_9c9d5f4f_978906thrust24THRUST_300001_SM_1000_NS3seqE)
_ZN40_INTERNAL_0d2c7842_4_k_cu_9c9d5f4f_978906thrust24THRUST_300001_SM_1000_NS3seqE:
	.zero		1
	.type		_ZN40_INTERNAL_0d2c7842_4_k_cu_9c9d5f4f_978904cuda3std3__48in_placeE,@object
	.size		_ZN40_INTERNAL_0d2c7842_4_k_cu_9c9d5f4f_978904cuda3std3__48in_placeE,(_ZN40_INTERNAL_0d2c7842_4_k_cu_9c9d5f4f_978904cuda3std6ranges3__45__cpo4sizeE - _ZN40_INTERNAL_0d2c7842_4_k_cu_9c9d5f4f_978904cuda3std3__48in_placeE)
_ZN40_INTERNAL_0d2c7842_4_k_cu_9c9d5f4f_978904cuda3std3__48in_placeE:
	.zero		1
	.type		_ZN40_INTERNAL_0d2c7842_4_k_cu_9c9d5f4f_978904cuda3std6ranges3__45__cpo4sizeE,@object
	.size		_ZN40_INTERNAL_0d2c7842_4_k_cu_9c9d5f4f_978904cuda3std6ranges3__45__cpo4sizeE,(_ZN40_INTERNAL_0d2c7842_4_k_cu_9c9d5f4f_978906thrust24THRUST_300001_SM_1000_NS12placeholders2_3E - _ZN40_INTERNAL_0d2c7842_4_k_cu_9c9d5f4f_978904cuda3std6ranges3__45__cpo4sizeE)
_ZN40_INTERNAL_0d2c7842_4_k_cu_9c9d5f4f_978904cuda3std6ranges3__45__cpo4sizeE:
	.zero		1
	.type		_ZN40_INTERNAL_0d2c7842_4_k_cu_9c9d5f4f_978906thrust24THRUST_300001_SM_1000_NS12placeholders2_3E,@object
	.size		_ZN40_INTERNAL_0d2c7842_4_k_cu_9c9d5f4f_978906thrust24THRUST_300001_SM_1000_NS12placeholders2_3E,(_ZN40_INTERNAL_0d2c7842_4_k_cu_9c9d5f4f_978904cuda3std3__45__cpo6cbeginE - _ZN40_INTERNAL_0d2c7842_4_k_cu_9c9d5f4f_978906thrust24THRUST_300001_SM_1000_NS12placeholders2_3E)
_ZN40_INTERNAL_0d2c7842_4_k_cu_9c9d5f4f_978906thrust24THRUST_300001_SM_1000_NS12placeholders2_3E:
	.zero		1
	.type		_ZN40_INTERNAL_0d2c7842_4_k_cu_9c9d5f4f_978904cuda3std3__45__cpo6cbeginE,@object
	.size		_ZN40_INTERNAL_0d2c7842_4_k_cu_9c9d5f4f_978904cuda3std3__45__cpo6cbeginE,(_ZN40_INTERNAL_0d2c7842_4_k_cu_9c9d5f4f_978904cuda3std6ranges3__45__cpo6cbeginE - _ZN40_INTERNAL_0d2c7842_4_k_cu_9c9d5f4f_978904cuda3std3__45__cpo6cbeginE)
_ZN40_INTERNAL_0d2c7842_4_k_cu_9c9d5f4f_978904cuda3std3__45__cpo6cbeginE:
	.zero		1
	.type		_ZN40_INTERNAL_0d2c7842_4_k_cu_9c9d5f4f_978904cuda3std6ranges3__45__cpo6cbeginE,@object
	.size		_ZN40_INTERNAL_0d2c7842_4_k_cu_9c9d5f4f_978904cuda3std6ranges3__45__cpo6cbeginE,(_ZN40_INTERNAL_0d2c7842_4_k_cu_9c9d5f4f_978906thrust24THRUST_300001_SM_1000_NS12placeholders2_7E - _ZN40_INTERNAL_0d2c7842_4_k_cu_9c9d5f4f_978904cuda3std6ranges3__45__cpo6cbeginE)
_ZN40_INTERNAL_0d2c7842_4_k_cu_9c9d5f4f_978904cuda3std6ranges3__45__cpo6cbeginE:
	.zero		1
	.type		_ZN40_INTERNAL_0d2c7842_4_k_cu_9c9d5f4f_978906thrust24THRUST_300001_SM_1000_NS12placeholders2_7E,@object
	.size		_ZN40_INTERNAL_0d2c7842_4_k_cu_9c9d5f4f_978906thrust24THRUST_300001_SM_1000_NS12placeholders2_7E,(_ZN40_INTERNAL_0d2c7842_4_k_cu_9c9d5f4f_978904cuda3std3__45__cpo7crbeginE - _ZN40_INTERNAL_0d2c7842_4_k_cu_9c9d5f4f_978906thrust24THRUST_300001_SM_1000_NS12placeholders2_7E)
_ZN40_INTERNAL_0d2c7842_4_k_cu_9c9d5f4f_978906thrust24THRUST_300001_SM_1000_NS12placeholders2_7E:
	.zero		1
	.type		_ZN40_INTERNAL_0d2c7842_4_k_cu_9c9d5f4f_978904cuda3std3__45__cpo7crbeginE,@object
	.size		_ZN40_INTERNAL_0d2c7842_4_k_cu_9c9d5f4f_978904cuda3std3__45__cpo7crbeginE,(_ZN40_INTERNAL_0d2c7842_4_k_cu_9c9d5f4f_978904cuda3std6ranges3__45__cpo4nextE - _ZN40_INTERNAL_0d2c7842_4_k_cu_9c9d5f4f_978904cuda3std3__45__cpo7crbeginE)
_ZN40_INTERNAL_0d2c7842_4_k_cu_9c9d5f4f_978904cuda3std3__45__cpo7crbeginE:
	.zero		1
	.type		_ZN40_INTERNAL_0d2c7842_4_k_cu_9c9d5f4f_978904cuda3std6ranges3__45__cpo4nextE,@object
	.size		_ZN40_INTERNAL_0d2c7842_4_k_cu_9c9d5f4f_978904cuda3std6ranges3__45__cpo4nextE,(_ZN40_INTERNAL_0d2c7842_4_k_cu_9c9d5f4f_978904cuda3std6ranges3__45__cpo4swapE - _ZN40_INTERNAL_0d2c7842_4_k_cu_9c9d5f4f_978904cuda3std6ranges3__45__cpo4nextE)
_ZN40_INTERNAL_0d2c7842_4_k_cu_9c9d5f4f_978904cuda3std6ranges3__45__cpo4nextE:
	.zero		1
	.type		_ZN40_INTERNAL_0d2c7842_4_k_cu_9c9d5f4f_978904cuda3std6ranges3__45__cpo4swapE,@object
	.size		_ZN40_INTERNAL_0d2c7842_4_k_cu_9c9d5f4f_978904cuda3std6ranges3__45__cpo4swapE,(_ZN40_INTERNAL_0d2c7842_4_k_cu_9c9d5f4f_978906thrust24THRUST_300001_SM_1000_NS8cuda_cub10par_nosyncE - _ZN40_INTERNAL_0d2c7842_4_k_cu_9c9d5f4f_978904cuda3std6ranges3__45__cpo4swapE)
_ZN40_INTERNAL_0d2c7842_4_k_cu_9c9d5f4f_978904cuda3std6ranges3__45__cpo4swapE:
	.zero		1
	.type		_ZN40_INTERNAL_0d2c7842_4_k_cu_9c9d5f4f_978906thrust24THRUST_300001_SM_1000_NS8cuda_cub10par_nosyncE,@object
	.size		_ZN40_INTERNAL_0d2c7842_4_k_cu_9c9d5f4f_978906thrust24THRUST_300001_SM_1000_NS8cuda_cub10par_nosyncE,(_ZN40_INTERNAL_0d2c7842_4_k_cu_9c9d5f4f_978906thrust24THRUST_300001_SM_1000_NS12placeholders2_9E - _ZN40_INTERNAL_0d2c7842_4_k_cu_9c9d5f4f_978906thrust24THRUST_300001_SM_1000_NS8cuda_cub10par_nosyncE)
_ZN40_INTERNAL_0d2c7842_4_k_cu_9c9d5f4f_978906thrust24THRUST_300001_SM_1000_NS8cuda_cub10par_nosyncE:
	.zero		1
	.type		_ZN40_INTERNAL_0d2c7842_4_k_cu_9c9d5f4f_978906thrust24THRUST_300001_SM_1000_NS12placeholders2_9E,@object
	.size		_ZN40_INTERNAL_0d2c7842_4_k_cu_9c9d5f4f_978906thrust24THRUST_300001_SM_1000_NS12placeholders2_9E,(_ZN40_INTERNAL_0d2c7842_4_k_cu_9c9d5f4f_978904cuda3std3__442_GLOBAL__N__0d2c7842_4_k_cu_9c9d5f4f_978906ignoreE - _ZN40_INTERNAL_0d2c7842_4_k_cu_9c9d5f4f_978906thrust24THRUST_300001_SM_1000_NS12placeholders2_9E)
_ZN40_INTERNAL_0d2c7842_4_k_cu_9c9d5f4f_978906thrust24THRUST_300001_SM_1000_NS12placeholders2_9E:
	.zero		1
	.type		_ZN40_INTERNAL_0d2c7842_4_k_cu_9c9d5f4f_978904cuda3std3__442_GLOBAL__N__0d2c7842_4_k_cu_9c9d5f4f_978906ignoreE,@object
	.size		_ZN40_INTERNAL_0d2c7842_4_k_cu_9c9d5f4f_978904cuda3std3__442_GLOBAL__N__0d2c7842_4_k_cu_9c9d5f4f_978906ignoreE,(_ZN40_INTERNAL_0d2c7842_4_k_cu_9c9d5f4f_978904cuda3std6ranges3__45__cpo4dataE - _ZN40_INTERNAL_0d2c7842_4_k_cu_9c9d5f4f_978904cuda3std3__442_GLOBAL__N__0d2c7842_4_k_cu_9c9d5f4f_978906ignoreE)
_ZN40_INTERNAL_0d2c7842_4_k_cu_9c9d5f4f_978904cuda3std3__442_GLOBAL__N__0d2c7842_4_k_cu_9c9d5f4f_978906ignoreE:
	.zero		1
	.type		_ZN40_INTERNAL_0d2c7842_4_k_cu_9c9d5f4f_978904cuda3std6ranges3__45__cpo4dataE,@object
	.size		_ZN40_INTERNAL_0d2c7842_4_k_cu_9c9d5f4f_978904cuda3std6ranges3__45__cpo4dataE,(_ZN40_INTERNAL_0d2c7842_4_k_cu_9c9d5f4f_978906thrust24THRUST_300001_SM_1000_NS12placeholders2_1E - _ZN40_INTERNAL_0d2c7842_4_k_cu_9c9d5f4f_978904cuda3std6ranges3__45__cpo4dataE)
_ZN40_INTERNAL_0d2c7842_4_k_cu_9c9d5f4f_978904cuda3std6ranges3__45__cpo4dataE:
	.zero		1
	.type		_ZN40_INTERNAL_0d2c7842_4_k_cu_9c9d5f4f_978906thrust24THRUST_300001_SM_1000_NS12placeholders2_1E,@object
	.size		_ZN40_INTERNAL_0d2c7842_4_k_cu_9c9d5f4f_978906thrust24THRUST_300001_SM_1000_NS12placeholders2_1E,(_ZN40_INTERNAL_0d2c7842_4_k_cu_9c9d5f4f_978904cuda3std3__45__cpo5beginE - _ZN40_INTERNAL_0d2c7842_4_k_cu_9c9d5f4f_978906thrust24THRUST_300001_SM_1000_NS12placeholders2_1E)
_ZN40_INTERNAL_0d2c7842_4_k_cu_9c9d5f4f_978906thrust24THRUST_300001_SM_1000_NS12placeholders2_1E:
	.zero		1
	.type		_ZN40_INTERNAL_0d2c7842_4_k_cu_9c9d5f4f_978904cuda3std3__45__cpo5beginE,@object
	.size		_ZN40_INTERNAL_0d2c7842_4_k_cu_9c9d5f4f_978904cuda3std3__45__cpo5beginE,(_ZN40_INTERNAL_0d2c7842_4_k_cu_9c9d5f4f_978904cuda3std6ranges3__45__cpo5beginE - _ZN40_INTERNAL_0d2c7842_4_k_cu_9c9d5f4f_978904cuda3std3__45__cpo5beginE)
_ZN40_INTERNAL_0d2c7842_4_k_cu_9c9d5f4f_978904cuda3std3__45__cpo5beginE:
	.zero		1
	.type		_ZN40_INTERNAL_0d2c7842_4_k_cu_9c9d5f4f_978904cuda3std6ranges3__45__cpo5beginE,@object
	.size		_ZN40_INTERNAL_0d2c7842_4_k_cu_9c9d5f4f_978904cuda3std6ranges3__45__cpo5beginE,(_ZN40_INTERNAL_0d2c7842_4_k_cu_9c9d5f4f_978906thrust24THRUST_300001_SM_1000_NS12placeholders2_5E - _ZN40_INTERNAL_0d2c7842_4_k_cu_9c9d5f4f_978904cuda3std6ranges3__45__cpo5beginE)
_ZN40_INTERNAL_0d2c7842_4_k_cu_9c9d5f4f_978904cuda3std6ranges3__45__cpo5beginE:
	.zero		1
	.type		_ZN40_INTERNAL_0d2c7842_4_k_cu_9c9d5f4f_978906thrust24THRUST_300001_SM_1000_NS12placeholders2_5E,@object
	.size		_ZN40_INTERNAL_0d2c7842_4_k_cu_9c9d5f4f_978906thrust24THRUST_300001_SM_1000_NS12placeholders2_5E,(_ZN40_INTERNAL_0d2c7842_4_k_cu_9c9d5f4f_978904cuda3std3__45__cpo6rbeginE - _ZN40_INTERNAL_0d2c7842_4_k_cu_9c9d5f4f_978906thrust24THRUST_300001_SM_1000_NS12placeholders2_5E)
_ZN40_INTERNAL_0d2c7842_4_k_cu_9c9d5f4f_978906thrust24THRUST_300001_SM_1000_NS12placeholders2_5E:
	.zero		1
	.type		_ZN40_INTERNAL_0d2c7842_4_k_cu_9c9d5f4f_978904cuda3std3__45__cpo6rbeginE,@object
	.size		_ZN40_INTERNAL_0d2c7842_4_k_cu_9c9d5f4f_978904cuda3std3__45__cpo6rbeginE,(_ZN40_INTERNAL_0d2c7842_4_k_cu_9c9d5f4f_978904cuda3std6ranges3__45__cpo7advanceE - _ZN40_INTERNAL_0d2c7842_4_k_cu_9c9d5f4f_978904cuda3std3__45__cpo6rbeginE)
_ZN40_INTERNAL_0d2c7842_4_k_cu_9c9d5f4f_978904cuda3std3__45__cpo6rbeginE:
	.zero		1
	.type		_ZN40_INTERNAL_0d2c7842_4_k_cu_9c9d5f4f_978904cuda3std6ranges3__45__cpo7advanceE,@object
	.size		_ZN40_INTERNAL_0d2c7842_4_k_cu_9c9d5f4f_978904cuda3std6ranges3__45__cpo7advanceE,(_ZN40_INTERNAL_0d2c7842_4_k_cu_9c9d5f4f_978904cuda3std3__47nulloptE - _ZN40_INTERNAL_0d2c7842_4_k_cu_9c9d5f4f_978904cuda3std6ranges3__45__cpo7advanceE)
_ZN40_INTERNAL_0d2c7842_4_k_cu_9c9d5f4f_978904cuda3std6ranges3__45__cpo7advanceE:
	.zero		1
	.type		_ZN40_INTERNAL_0d2c7842_4_k_cu_9c9d5f4f_978904cuda3std3__47nulloptE,@object
	.size		_ZN40_INTERNAL_0d2c7842_4_k_cu_9c9d5f4f_978904cuda3std3__47nulloptE,(_ZN40_INTERNAL_0d2c7842_4_k_cu_9c9d5f4f_978904cuda3std6ranges3__45__cpo8distanceE - _ZN40_INTERNAL_0d2c7842_4_k_cu_9c9d5f4f_978904cuda3std3__47nulloptE)
_ZN40_INTERNAL_0d2c7842_4_k_cu_9c9d5f4f_978904cuda3std3__47nulloptE:
	.zero		1
	.type		_ZN40_INTERNAL_0d2c7842_4_k_cu_9c9d5f4f_978904cuda3std6ranges3__45__cpo8distanceE,@object
	.size		_ZN40_INTERNAL_0d2c7842_4_k_cu_9c9d5f4f_978904cuda3std6ranges3__45__cpo8distanceE,(_ZN40_INTERNAL_0d2c7842_4_k_cu_9c9d5f4f_978906thrust24THRUST_300001_SM_1000_NS12placeholders3_10E - _ZN40_INTERNAL_0d2c7842_4_k_cu_9c9d5f4f_978904cuda3std6ranges3__45__cpo8distanceE)
_ZN40_INTERNAL_0d2c7842_4_k_cu_9c9d5f4f_978904cuda3std6ranges3__45__cpo8distanceE:
	.zero		1
	.type		_ZN40_INTERNAL_0d2c7842_4_k_cu_9c9d5f4f_978906thrust24THRUST_300001_SM_1000_NS12placeholders3_10E,@object
	.size		_ZN40_INTERNAL_0d2c7842_4_k_cu_9c9d5f4f_978906thrust24THRUST_300001_SM_1000_NS12placeholders3_10E,(_ZN40_INTERNAL_0d2c7842_4_k_cu_9c9d5f4f_978904cuda3std3__419piecewise_constructE - _ZN40_INTERNAL_0d2c7842_4_k_cu_9c9d5f4f_978906thrust24THRUST_300001_SM_1000_NS12placeholders3_10E)
_ZN40_INTERNAL_0d2c7842_4_k_cu_9c9d5f4f_978906thrust24THRUST_300001_SM_1000_NS12placeholders3_10E:
	.zero		1
	.type		_ZN40_INTERNAL_0d2c7842_4_k_cu_9c9d5f4f_978904cuda3std3__419piecewise_constructE,@object
	.size		_ZN40_INTERNAL_0d2c7842_4_k_cu_9c9d5f4f_978904cuda3std3__419piecewise_constructE,(_ZN40_INTERNAL_0d2c7842_4_k_cu_9c9d5f4f_978904cuda3std6ranges3__45__cpo5cdataE - _ZN40_INTERNAL_0d2c7842_4_k_cu_9c9d5f4f_978904cuda3std3__419piecewise_constructE)
_ZN40_INTERNAL_0d2c7842_4_k_cu_9c9d5f4f_978904cuda3std3__419piecewise_constructE:
	.zero		1
	.type		_ZN40_INTERNAL_0d2c7842_4_k_cu_9c9d5f4f_978904cuda3std6ranges3__45__cpo5cdataE,@object
	.size		_ZN40_INTERNAL_0d2c7842_4_k_cu_9c9d5f4f_978904cuda3std6ranges3__45__cpo5cdataE,(_ZN40_INTERNAL_0d2c7842_4_k_cu_9c9d5f4f_978906thrust24THRUST_300001_SM_1000_NS12placeholders2_2E - _ZN40_INTERNAL_0d2c7842_4_k_cu_9c9d5f4f_978904cuda3std6ranges3__45__cpo5cdataE)
_ZN40_INTERNAL_0d2c7842_4_k_cu_9c9d5f4f_978904cuda3std6ranges3__45__cpo5cdataE:
	.zero		1
	.type		_ZN40_INTERNAL_0d2c7842_4_k_cu_9c9d5f4f_978906thrust24THRUST_300001_SM_1000_NS12placeholders2_2E,@object
	.size		_ZN40_INTERNAL_0d2c7842_4_k_cu_9c9d5f4f_978906thrust24THRUST_300001_SM_1000_NS12placeholders2_2E,(_ZN40_INTERNAL_0d2c7842_4_k_cu_9c9d5f4f_978904cuda3std3__45__cpo3endE - _ZN40_INTERNAL_0d2c7842_4_k_cu_9c9d5f4f_978906thrust24THRUST_300001_SM_1000_NS12placeholders2_2E)
_ZN40_INTERNAL_0d2c7842_4_k_cu_9c9d5f4f_978906thrust24THRUST_300001_SM_1000_NS12placeholders2_2E:
	.zero		1
	.type		_ZN40_INTERNAL_0d2c7842_4_k_cu_9c9d5f4f_978904cuda3std3__45__cpo3endE,@object
	.size		_ZN40_INTERNAL_0d2c7842_4_k_cu_9c9d5f4f_978904cuda3std3__45__cpo3endE,(_ZN40_INTERNAL_0d2c7842_4_k_cu_9c9d5f4f_978904cuda3std6ranges3__45__cpo3endE - _ZN40_INTERNAL_0d2c7842_4_k_cu_9c9d5f4f_978904cuda3std3__45__cpo3endE)
_ZN40_INTERNAL_0d2c7842_4_k_cu_9c9d5f4f_978904cuda3std3__45__cpo3endE:
	.zero		1
	.type		_ZN40_INTERNAL_0d2c7842_4_k_cu_9c9d5f4f_978904cuda3std6ranges3__45__cpo3endE,@object
	.size		_ZN40_INTERNAL_0d2c7842_4_k_cu_9c9d5f4f_978904cuda3std6ranges3__45__cpo3endE,(_ZN40_INTERNAL_0d2c7842_4_k_cu_9c9d5f4f_978906thrust24THRUST_300001_SM_1000_NS12placeholders2_6E - _ZN40_INTERNAL_0d2c7842_4_k_cu_9c9d5f4f_978904cuda3std6ranges3__45__cpo3endE)
_ZN40_INTERNAL_0d2c7842_4_k_cu_9c9d5f4f_978904cuda3std6ranges3__45__cpo3endE:
	.zero		1
	.type		_ZN40_INTERNAL_0d2c7842_4_k_cu_9c9d5f4f_978906thrust24THRUST_300001_SM_1000_NS12placeholders2_6E,@object
	.size		_ZN40_INTERNAL_0d2c7842_4_k_cu_9c9d5f4f_978906thrust24THRUST_300001_SM_1000_NS12placeholders2_6E,(_ZN40_INTERNAL_0d2c7842_4_k_cu_9c9d5f4f_978904cuda3std3__45__cpo4rendE - _ZN40_INTERNAL_0d2c7842_4_k_cu_9c9d5f4f_978906thrust24THRUST_300001_SM_1000_NS12placeholders2_6E)
_ZN40_INTERNAL_0d2c7842_4_k_cu_9c9d5f4f_978906thrust24THRUST_300001_SM_1000_NS12placeholders2_6E:
	.zero		1
	.type		_ZN40_INTERNAL_0d2c7842_4_k_cu_9c9d5f4f_978904cuda3std3__45__cpo4rendE,@object
	.size		_ZN40_INTERNAL_0d2c7842_4_k_cu_9c9d5f4f_978904cuda3std3__45__cpo4rendE,(_ZN40_INTERNAL_0d2c7842_4_k_cu_9c9d5f4f_978904cuda3std6ranges3__45__cpo9iter_swapE - _ZN40_INTERNAL_0d2c7842_4_k_cu_9c9d5f4f_978904cuda3std3__45__cpo4rendE)
_ZN40_INTERNAL_0d2c7842_4_k_cu_9c9d5f4f_978904cuda3std3__45__cpo4rendE:
	.zero		1
	.type		_ZN40_INTERNAL_0d2c7842_4_k_cu_9c9d5f4f_978904cuda3std6ranges3__45__cpo9iter_swapE,@object
	.size		_ZN40_INTERNAL_0d2c7842_4_k_cu_9c9d5f4f_978904cuda3std6ranges3__45__cpo9iter_swapE,(_ZN40_INTERNAL_0d2c7842_4_k_cu_9c9d5f4f_978904cuda3std3__48unexpectE - _ZN40_INTERNAL_0d2c7842_4_k_cu_9c9d5f4f_978904cuda3std6ranges3__45__cpo9iter_swapE)
_ZN40_INTERNAL_0d2c7842_4_k_cu_9c9d5f4f_978904cuda3std6ranges3__45__cpo9iter_swapE:
	.zero		1
	.type		_ZN40_INTERNAL_0d2c7842_4_k_cu_9c9d5f4f_978904cuda3std3__48unexpectE,@object
	.size		_ZN40_INTERNAL_0d2c7842_4_k_cu_9c9d5f4f_978904cuda3std3__48unexpectE,(_ZN40_INTERNAL_0d2c7842_4_k_cu_9c9d5f4f_978906thrust24THRUST_300001_SM_1000_NS8cuda_cub3parE - _ZN40_INTERNAL_0d2c7842_4_k_cu_9c9d5f4f_978904cuda3std3__48unexpectE)
_ZN40_INTERNAL_0d2c7842_4_k_cu_9c9d5f4f_978904cuda3std3__48unexpectE:
	.zero		1
	.type		_ZN40_INTERNAL_0d2c7842_4_k_cu_9c9d5f4f_978906thrust24THRUST_300001_SM_1000_NS8cuda_cub3parE,@object
	.size		_ZN40_INTERNAL_0d2c7842_4_k_cu_9c9d5f4f_978906thrust24THRUST_300001_SM_1000_NS8cuda_cub3parE,(_ZN40_INTERNAL_0d2c7842_4_k_cu_9c9d5f4f_978906thrust24THRUST_300001_SM_1000_NS12placeholders2_4E - _ZN40_INTERNAL_0d2c7842_4_k_cu_9c9d5f4f_978906thrust24THRUST_300001_SM_1000_NS8cuda_cub3parE)
_ZN40_INTERNAL_0d2c7842_4_k_cu_9c9d5f4f_978906thrust24THRUST_300001_SM_1000_NS8cuda_cub3parE:
	.zero		1
	.type		_ZN40_INTERNAL_0d2c7842_4_k_cu_9c9d5f4f_978906thrust24THRUST_300001_SM_1000_NS12placeholders2_4E,@object
	.size		_ZN40_INTERNAL_0d2c7842_4_k_cu_9c9d5f4f_978906thrust24THRUST_300001_SM_1000_NS12placeholders2_4E,(_ZN40_INTERNAL_0d2c7842_4_k_cu_9c9d5f4f_978904cuda3std3__45__cpo4cendE - _ZN40_INTERNAL_0d2c7842_4_k_cu_9c9d5f4f_978906thrust24THRUST_300001_SM_1000_NS12placeholders2_4E)
_ZN40_INTERNAL_0d2c7842_4_k_cu_9c9d5f4f_978906thrust24THRUST_300001_SM_1000_NS12placeholders2_4E:
	.zero		1
	.type		_ZN40_INTERNAL_0d2c7842_4_k_cu_9c9d5f4f_978904cuda3std3__45__cpo4cendE,@object
	.size		_ZN40_INTERNAL_0d2c7842_4_k_cu_9c9d5f4f_978904cuda3std3__45__cpo4cendE,(_ZN40_INTERNAL_0d2c7842_4_k_cu_9c9d5f4f_978904cuda3std6ranges3__45__cpo4cendE - _ZN40_INTERNAL_0d2c7842_4_k_cu_9c9d5f4f_978904cuda3std3__45__cpo4cendE)
_ZN40_INTERNAL_0d2c7842_4_k_cu_9c9d5f4f_978904cuda3std3__45__cpo4cendE:
	.zero		1
	.type		_ZN40_INTERNAL_0d2c7842_4_k_cu_9c9d5f4f_978904cuda3std6ranges3__45__cpo4cendE,@object
	.size		_ZN40_INTERNAL_0d2c7842_4_k_cu_9c9d5f4f_978904cuda3std6ranges3__45__cpo4cendE,(_ZN40_INTERNAL_0d2c7842_4_k_cu_9c9d5f4f_978904cuda3std3__420unreachable_sentinelE - _ZN40_INTERNAL_0d2c7842_4_k_cu_9c9d5f4f_978904cuda3std6ranges3__45__cpo4cendE)
_ZN40_INTERNAL_0d2c7842_4_k_cu_9c9d5f4f_978904cuda3std6ranges3__45__cpo4cendE:
	.zero		1
	.type		_ZN40_INTERNAL_0d2c7842_4_k_cu_9c9d5f4f_978904cuda3std3__420unreachable_sentinelE,@object
	.size		_ZN40_INTERNAL_0d2c7842_4_k_cu_9c9d5f4f_978904cuda3std3__420unreachable_sentinelE,(_ZN40_INTERNAL_0d2c7842_4_k_cu_9c9d5f4f_978904cuda3std6ranges3__45__cpo5ssizeE - _ZN40_INTERNAL_0d2c7842_4_k_cu_9c9d5f4f_978904cuda3std3__420unreachable_sentinelE)
_ZN40_INTERNAL_0d2c7842_4_k_cu_9c9d5f4f_978904cuda3std3__420unreachable_sentinelE:
	.zero		1
	.type		_ZN40_INTERNAL_0d2c7842_4_k_cu_9c9d5f4f_978904cuda3std6ranges3__45__cpo5ssizeE,@object
	.size		_ZN40_INTERNAL_0d2c7842_4_k_cu_9c9d5f4f_978904cuda3std6ranges3__45__cpo5ssizeE,(_ZN40_INTERNAL_0d2c7842_4_k_cu_9c9d5f4f_978906thrust24THRUST_300001_SM_1000_NS12placeholders2_8E - _ZN40_INTERNAL_0d2c7842_4_k_cu_9c9d5f4f_978904cuda3std6ranges3__45__cpo5ssizeE)
_ZN40_INTERNAL_0d2c7842_4_k_cu_9c9d5f4f_978904cuda3std6ranges3__45__cpo5ssizeE:
	.zero		1
	.type		_ZN40_INTERNAL_0d2c7842_4_k_cu_9c9d5f4f_978906thrust24THRUST_300001_SM_1000_NS12placeholders2_8E,@object
	.size		_ZN40_INTERNAL_0d2c7842_4_k_cu_9c9d5f4f_978906thrust24THRUST_300001_SM_1000_NS12placeholders2_8E,(_ZN40_INTERNAL_0d2c7842_4_k_cu_9c9d5f4f_978904cuda3std3__45__cpo5crendE - _ZN40_INTERNAL_0d2c7842_4_k_cu_9c9d5f4f_978906thrust24THRUST_300001_SM_1000_NS12placeholders2_8E)
_ZN40_INTERNAL_0d2c7842_4_k_cu_9c9d5f4f_978906thrust24THRUST_300001_SM_1000_NS12placeholders2_8E:
	.zero		1
	.type		_ZN40_INTERNAL_0d2c7842_4_k_cu_9c9d5f4f_978904cuda3std3__45__cpo5crendE,@object
	.size		_ZN40_INTERNAL_0d2c7842_4_k_cu_9c9d5f4f_978904cuda3std3__45__cpo5crendE,(_ZN40_INTERNAL_0d2c7842_4_k_cu_9c9d5f4f_978904cuda3std6ranges3__45__cpo4prevE - _ZN40_INTERNAL_0d2c7842_4_k_cu_9c9d5f4f_978904cuda3std3__45__cpo5crendE)
_ZN40_INTERNAL_0d2c7842_4_k_cu_9c9d5f4f_978904cuda3std3__45__cpo5crendE:
	.zero		1
	.type		_ZN40_INTERNAL_0d2c7842_4_k_cu_9c9d5f4f_978904cuda3std6ranges3__45__cpo4prevE,@object
	.size		_ZN40_INTERNAL_0d2c7842_4_k_cu_9c9d5f4f_978904cuda3std6ranges3__45__cpo4prevE,(_ZN40_INTERNAL_0d2c7842_4_k_cu_9c9d5f4f_978904cuda3std6ranges3__45__cpo9iter_moveE - _ZN40_INTERNAL_0d2c7842_4_k_cu_9c9d5f4f_978904cuda3std6ranges3__45__cpo4prevE)
_ZN40_INTERNAL_0d2c7842_4_k_cu_9c9d5f4f_978904cuda3std6ranges3__45__cpo4prevE:
	.zero		1
	.type		_ZN40_INTERNAL_0d2c7842_4_k_cu_9c9d5f4f_978904cuda3std6ranges3__45__cpo9iter_moveE,@object
	.size		_ZN40_INTERNAL_0d2c7842_4_k_cu_9c9d5f4f_978904cuda3std6ranges3__45__cpo9iter_moveE,(_ZN40_INTERNAL_0d2c7842_4_k_cu_9c9d5f4f_978906thrust24THRUST_300001_SM_1000_NS6system6detail10sequential3seqE - _ZN40_INTERNAL_0d2c7842_4_k_cu_9c9d5f4f_978904cuda3std6ranges3__45__cpo9iter_moveE)
_ZN40_INTERNAL_0d2c7842_4_k_cu_9c9d5f4f_978904cuda3std6ranges3__45__cpo9iter_moveE:
	.zero		1
	.type		_ZN40_INTERNAL_0d2c7842_4_k_cu_9c9d5f4f_978906thrust24THRUST_300001_SM_1000_NS6system6detail10sequential3seqE,@object
	.size		_ZN40_INTERNAL_0d2c7842_4_k_cu_9c9d5f4f_978906thrust24THRUST_300001_SM_1000_NS6system6detail10sequential3seqE,(.L_31 - _ZN40_INTERNAL_0d2c7842_4_k_cu_9c9d5f4f_978906thrust24THRUST_300001_SM_1000_NS6system6detail10sequential3seqE)
_ZN40_INTERNAL_0d2c7842_4_k_cu_9c9d5f4f_978906thrust24THRUST_300001_SM_1000_NS6system6detail10sequential3seqE:
	.zero		1
.L_31:


//--------------------- .nv.constant0._ZN3cub18CUB_300001_SM_10006detail11EmptyKernelIvEEvv --------------------------
	.section	.nv.constant0._ZN3cub18CUB_300001_SM_10006detail11EmptyKernelIvEEvv,"a",@progbits
	.sectionflags	@""
	.align	4
.nv.constant0._ZN3cub18CUB_300001_SM_10006detail11EmptyKernelIvEEvv:
	.zero		896


//--------------------- SYMBOLS --------------------------

	.type		.nv.reservedSmem.offset0,@object
	.size		.nv.reservedSmem.offset0,0x4
